//
// Generated by NVIDIA NVVM Compiler
//
// Compiler Build ID: CL-36424714
// Cuda compilation tools, release 13.0, V13.0.88
// Based on NVVM 20.0.0
//

.version 9.0
.target sm_100
.address_size 64

	// .globl	_Z18gaussianBlurKernelPhS_iii
.const .align 4 .b8 kernel[100] = {0, 0, 128, 63, 0, 0, 128, 64, 0, 0, 192, 64, 0, 0, 128, 64, 0, 0, 128, 63, 0, 0, 128, 64, 0, 0, 128, 65, 0, 0, 192, 65, 0, 0, 128, 65, 0, 0, 128, 64, 0, 0, 192, 64, 0, 0, 192, 65, 0, 0, 16, 66, 0, 0, 192, 65, 0, 0, 192, 64, 0, 0, 128, 64, 0, 0, 128, 65, 0, 0, 192, 65, 0, 0, 128, 65, 0, 0, 128, 64, 0, 0, 128, 63, 0, 0, 128, 64, 0, 0, 192, 64, 0, 0, 128, 64, 0, 0, 128, 63};

.visible .entry _Z18gaussianBlurKernelPhS_iii(
	.param .u64 .ptr .align 1 _Z18gaussianBlurKernelPhS_iii_param_0,
	.param .u64 .ptr .align 1 _Z18gaussianBlurKernelPhS_iii_param_1,
	.param .u32 _Z18gaussianBlurKernelPhS_iii_param_2,
	.param .u32 _Z18gaussianBlurKernelPhS_iii_param_3,
	.param .u32 _Z18gaussianBlurKernelPhS_iii_param_4
)
{
	.reg .pred 	%p<9>;
	.reg .b16 	%rs<16>;
	.reg .b32 	%r<35>;
	.reg .b32 	%f<46>;
	.reg .b64 	%rd<19>;

	ld.param.u64 	%rd4, [_Z18gaussianBlurKernelPhS_iii_param_0];
	ld.param.u64 	%rd5, [_Z18gaussianBlurKernelPhS_iii_param_1];
	ld.param.u32 	%r12, [_Z18gaussianBlurKernelPhS_iii_param_2];
	ld.param.u32 	%r14, [_Z18gaussianBlurKernelPhS_iii_param_3];
	ld.param.u32 	%r11, [_Z18gaussianBlurKernelPhS_iii_param_4];
	mov.u32 	%r15, %ctaid.x;
	mov.u32 	%r16, %ntid.x;
	mov.u32 	%r17, %tid.x;
	mad.lo.s32 	%r18, %r15, %r16, %r17;
	mov.u32 	%r19, %ctaid.y;
	mov.u32 	%r20, %ntid.y;
	mov.u32 	%r21, %tid.y;
	mad.lo.s32 	%r22, %r19, %r20, %r21;
	setp.lt.s32 	%p1, %r18, 2;
	add.s32 	%r23, %r14, -2;
	setp.ge.s32 	%p2, %r18, %r23;
	or.pred  	%p3, %p1, %p2;
	setp.lt.u32 	%p4, %r22, 2;
	or.pred  	%p5, %p4, %p3;
	add.s32 	%r24, %r12, -2;
	setp.ge.s32 	%p6, %r22, %r24;
	or.pred  	%p7, %p5, %p6;
	@%p7 bra 	$L__BB0_4;
	mad.lo.s32 	%r3, %r14, %r22, %r18;
	add.s32 	%r26, %r22, -2;
	mad.lo.s32 	%r27, %r14, %r26, %r18;
	add.s32 	%r28, %r27, -2;
	mul.lo.s32 	%r33, %r11, %r28;
	mul.lo.s32 	%r5, %r11, %r14;
	mov.u64 	%rd7, kernel;
	add.s64 	%rd18, %rd7, 8;
	cvta.to.global.u64 	%rd1, %rd4;
	mov.f32 	%f43, 0f00000000;
	mov.b32 	%r34, 0;
	cvt.s64.s32 	%rd10, %r11;
	mov.f32 	%f44, %f43;
	mov.f32 	%f45, %f43;
$L__BB0_2:
	ld.const.f32 	%f8, [%rd18+-8];
	cvt.s64.s32 	%rd8, %r33;
	add.s64 	%rd9, %rd1, %rd8;
	ld.global.u8 	%rs1, [%rd9];
	cvt.rn.f32.u16 	%f9, %rs1;
	fma.rn.f32 	%f10, %f8, %f9, %f45;
	ld.global.u8 	%rs2, [%rd9+1];
	cvt.rn.f32.u16 	%f11, %rs2;
	fma.rn.f32 	%f12, %f8, %f11, %f44;
	ld.global.u8 	%rs3, [%rd9+2];
	cvt.rn.f32.u16 	%f13, %rs3;
	fma.rn.f32 	%f14, %f8, %f13, %f43;
	ld.const.f32 	%f15, [%rd18+-4];
	add.s64 	%rd11, %rd9, %rd10;
	ld.global.u8 	%rs4, [%rd11];
	cvt.rn.f32.u16 	%f16, %rs4;
	fma.rn.f32 	%f17, %f15, %f16, %f10;
	ld.global.u8 	%rs5, [%rd11+1];
	cvt.rn.f32.u16 	%f18, %rs5;
	fma.rn.f32 	%f19, %f15, %f18, %f12;
	ld.global.u8 	%rs6, [%rd11+2];
	cvt.rn.f32.u16 	%f20, %rs6;
	fma.rn.f32 	%f21, %f15, %f20, %f14;
	ld.const.f32 	%f22, [%rd18];
	add.s64 	%rd12, %rd11, %rd10;
	ld.global.u8 	%rs7, [%rd12];
	cvt.rn.f32.u16 	%f23, %rs7;
	fma.rn.f32 	%f24, %f22, %f23, %f17;
	ld.global.u8 	%rs8, [%rd12+1];
	cvt.rn.f32.u16 	%f25, %rs8;
	fma.rn.f32 	%f26, %f22, %f25, %f19;
	ld.global.u8 	%rs9, [%rd12+2];
	cvt.rn.f32.u16 	%f27, %rs9;
	fma.rn.f32 	%f28, %f22, %f27, %f21;
	ld.const.f32 	%f29, [%rd18+4];
	add.s64 	%rd13, %rd12, %rd10;
	ld.global.u8 	%rs10, [%rd13];
	cvt.rn.f32.u16 	%f30, %rs10;
	fma.rn.f32 	%f31, %f29, %f30, %f24;
	ld.global.u8 	%rs11, [%rd13+1];
	cvt.rn.f32.u16 	%f32, %rs11;
	fma.rn.f32 	%f33, %f29, %f32, %f26;
	ld.global.u8 	%rs12, [%rd13+2];
	cvt.rn.f32.u16 	%f34, %rs12;
	fma.rn.f32 	%f35, %f29, %f34, %f28;
	ld.const.f32 	%f36, [%rd18+8];
	add.s64 	%rd14, %rd13, %rd10;
	ld.global.u8 	%rs13, [%rd14];
	cvt.rn.f32.u16 	%f37, %rs13;
	fma.rn.f32 	%f45, %f36, %f37, %f31;
	ld.global.u8 	%rs14, [%rd14+1];
	cvt.rn.f32.u16 	%f38, %rs14;
	fma.rn.f32 	%f44, %f36, %f38, %f33;
	ld.global.u8 	%rs15, [%rd14+2];
	cvt.rn.f32.u16 	%f39, %rs15;
	fma.rn.f32 	%f43, %f36, %f39, %f35;
	add.s32 	%r34, %r34, 1;
	add.s64 	%rd18, %rd18, 20;
	add.s32 	%r33, %r33, %r5;
	setp.ne.s32 	%p8, %r34, 5;
	@%p8 bra 	$L__BB0_2;
	mul.f32 	%f40, %f45, 0f3B800000;
	cvt.rzi.u32.f32 	%r29, %f40;
	mul.lo.s32 	%r30, %r3, %r11;
	cvt.s64.s32 	%rd15, %r30;
	cvta.to.global.u64 	%rd16, %rd5;
	add.s64 	%rd17, %rd16, %rd15;
	st.global.u8 	[%rd17], %r29;
	mul.f32 	%f41, %f44, 0f3B800000;
	cvt.rzi.u32.f32 	%r31, %f41;
	st.global.u8 	[%rd17+1], %r31;
	mul.f32 	%f42, %f43, 0f3B800000;
	cvt.rzi.u32.f32 	%r32, %f42;
	st.global.u8 	[%rd17+2], %r32;
$L__BB0_4:
	ret;

}


// ===== COMPILED SASS (sm_100) =====

	.target	sm_100

	.elftype	@"ET_EXEC"


//--------------------- .note.nv.tkinfo           --------------------------
	.section	.note.nv.tkinfo,"",@"SHT_NOTE"
	.sectionflags	@"SHF_NOTE_NV_TKINFO"
	.tkinfo
        /*0018*/ 	.word	0x00000002
        /*0030*/ 	.string	""
        /*0030*/ 	.string	"ptxas"
        /*0030*/ 	.string	"Cuda compilation tools, release 13.0, V13.0.88"
        /*0030*/ 	.string	"Build cuda_13.0.r13.0/compiler.36424714_0"
        /*0030*/ 	.string	"-arch sm_100 -m 64 "



//--------------------- .note.nv.cuinfo           --------------------------
	.section	.note.nv.cuinfo,"",@"SHT_NOTE"
	.sectionflags	@"SHF_NOTE_NV_CUINFO"
        /*0018*/ 	.short	0x0002
        /*001a*/ 	.short	0x0064
        /*001c*/ 	.short	0x0082
	.zero		2


//--------------------- .nv.info                  --------------------------
	.section	.nv.info,"",@"SHT_CUDA_INFO"
	.align	4


	//----- nvinfo : EIATTR_REGCOUNT
	.align		4
        /*0000*/ 	.byte	0x04, 0x2f
        /*0002*/ 	.short	(.L_2 - .L_1)
	.align		4
.L_1:
        /*0004*/ 	.word	index@(_Z18gaussianBlurKernelPhS_iii)
        /*0008*/ 	.word	0x00000020


	//----- nvinfo : EIATTR_FRAME_SIZE
	.align		4
.L_2:
        /*000c*/ 	.byte	0x04, 0x11
        /*000e*/ 	.short	(.L_4 - .L_3)
	.align		4
.L_3:
        /*0010*/ 	.word	index@(_Z18gaussianBlurKernelPhS_iii)
        /*0014*/ 	.word	0x00000000


	//----- nvinfo : EIATTR_MIN_STACK_SIZE
	.align		4
.L_4:
        /*0018*/ 	.byte	0x04, 0x12
        /*001a*/ 	.short	(.L_6 - .L_5)
	.align		4
.L_5:
        /*001c*/ 	.word	index@(_Z18gaussianBlurKernelPhS_iii)
        /*0020*/ 	.word	0x00000000
.L_6:


//--------------------- .nv.compat                --------------------------
	.section	.nv.compat,"",@"SHT_CUDA_COMPAT_INFO"
	.align	4
        /*0000*/ 	.byte	0x02, 0x09, 0x00, 0x00, 0x02, 0x02, 0x01, 0x00, 0x02, 0x05, 0x05, 0x00, 0x03, 0x07, 0x01, 0x01
        /*0010*/ 	.byte	0x02, 0x03, 0x00, 0x00, 0x02, 0x06, 0x01, 0x00, 0x04, 0x0b, 0x08, 0x00, 0x09, 0x00, 0x00, 0x00
        /*0020*/ 	.byte	0x00, 0x00, 0x00, 0x00


//--------------------- .nv.info._Z18gaussianBlurKernelPhS_iii --------------------------
	.section	.nv.info._Z18gaussianBlurKernelPhS_iii,"",@"SHT_CUDA_INFO"
	.sectionflags	@""
	.align	4


	//----- nvinfo : EIATTR_CUDA_API_VERSION
	.align		4
        /*0000*/ 	.byte	0x04, 0x37
        /*0002*/ 	.short	(.L_8 - .L_7)
.L_7:
        /*0004*/ 	.word	0x00000082


	//----- nvinfo : EIATTR_KPARAM_INFO
	.align		4
.L_8:
        /*0008*/ 	.byte	0x04, 0x17
        /*000a*/ 	.short	(.L_10 - .L_9)
.L_9:
        /*000c*/ 	.word	0x00000000
        /*0010*/ 	.short	0x0004
        /*0012*/ 	.short	0x0018
        /*0014*/ 	.byte	0x00, 0xf0, 0x11, 0x00


	//----- nvinfo : EIATTR_KPARAM_INFO
	.align		4
.L_10:
        /*0018*/ 	.byte	0x04, 0x17
        /*001a*/ 	.short	(.L_12 - .L_11)
.L_11:
        /*001c*/ 	.word	0x00000000
        /*0020*/ 	.short	0x0003
        /*0022*/ 	.short	0x0014
        /*0024*/ 	.byte	0x00, 0xf0, 0x11, 0x00


	//----- nvinfo : EIATTR_KPARAM_INFO
	.align		4
.L_12:
        /*0028*/ 	.byte	0x04, 0x17
        /*002a*/ 	.short	(.L_14 - .L_13)
.L_13:
        /*002c*/ 	.word	0x00000000
        /*0030*/ 	.short	0x0002
        /*0032*/ 	.short	0x0010
        /*0034*/ 	.byte	0x00, 0xf0, 0x11, 0x00


	//----- nvinfo : EIATTR_KPARAM_INFO
	.align		4
.L_14:
        /*0038*/ 	.byte	0x04, 0x17
        /*003a*/ 	.short	(.L_16 - .L_15)
.L_15:
        /*003c*/ 	.word	0x00000000
        /*0040*/ 	.short	0x0001
        /*0042*/ 	.short	0x0008
        /*0044*/ 	.byte	0x00, 0xf5, 0x21, 0x00


	//----- nvinfo : EIATTR_KPARAM_INFO
	.align		4
.L_16:
        /*0048*/ 	.byte	0x04, 0x17
        /*004a*/ 	.short	(.L_18 - .L_17)
.L_17:
        /*004c*/ 	.word	0x00000000
        /*0050*/ 	.short	0x0000
        /*0052*/ 	.short	0x0000
        /*0054*/ 	.byte	0x00, 0xf5, 0x21, 0x00


	//----- nvinfo : EIATTR_SPARSE_MMA_MASK
	.align		4
.L_18:
        /*0058*/ 	.byte	0x03, 0x50
        /*005a*/ 	.short	0x0000


	//----- nvinfo : EIATTR_MAXREG_COUNT
	.align		4
        /*005c*/ 	.byte	0x03, 0x1b
        /*005e*/ 	.short	0x00ff


	//----- nvinfo : EIATTR_MERCURY_ISA_VERSION
	.align		4
        /*0060*/ 	.byte	0x03, 0x5f
        /*0062*/ 	.short	0x0101


	//----- nvinfo : EIATTR_VRC_CTA_INIT_COUNT
	.align		4
        /*0064*/ 	.byte	0x02, 0x4a
	.zero		1
	.zero		1


	//----- nvinfo : EIATTR_EXIT_INSTR_OFFSETS
	.align		4
        /*0068*/ 	.byte	0x04, 0x1c
        /*006a*/ 	.short	(.L_20 - .L_19)


	//   ....[0]....
.L_19:
        /*006c*/ 	.word	0x00000100


	//   ....[1]....
        /*0070*/ 	.word	0x00001480


	//----- nvinfo : EIATTR_CBANK_PARAM_SIZE
	.align		4
.L_20:
        /*0074*/ 	.byte	0x03, 0x19
        /*0076*/ 	.short	0x001c


	//----- nvinfo : EIATTR_PARAM_CBANK
	.align		4
        /*0078*/ 	.byte	0x04, 0x0a
        /*007a*/ 	.short	(.L_22 - .L_21)
	.align		4
.L_21:
        /*007c*/ 	.word	index@(.nv.constant0._Z18gaussianBlurKernelPhS_iii)
        /*0080*/ 	.short	0x0380
        /*0082*/ 	.short	0x001c


	//----- nvinfo : EIATTR_SW_WAR
	.align		4
.L_22:
        /*0084*/ 	.byte	0x04, 0x36
        /*0086*/ 	.short	(.L_24 - .L_23)
.L_23:
        /*0088*/ 	.word	0x00000008
.L_24:


//--------------------- .nv.callgraph             --------------------------
	.section	.nv.callgraph,"",@"SHT_CUDA_CALLGRAPH"
	.align	4
	.sectionentsize	8
	.align		4
        /*0000*/ 	.word	0x00000000
	.align		4
        /*0004*/ 	.word	0xffffffff
	.align		4
        /*0008*/ 	.word	0x00000000
	.align		4
        /*000c*/ 	.word	0xfffffffe
	.align		4
        /*0010*/ 	.word	0x00000000
	.align		4
        /*0014*/ 	.word	0xfffffffd
	.align		4
        /*0018*/ 	.word	0x00000000
	.align		4
        /*001c*/ 	.word	0xfffffffc


//--------------------- .nv.constant3             --------------------------
	.section	.nv.constant3,"a",@progbits
	.align	4
.nv.constant3:
	.type		kernel,@object
	.size		kernel,(.L_0 - kernel)
kernel:
        /*0000*/ 	.byte	0x00, 0x00, 0x80, 0x3f, 0x00, 0x00, 0x80, 0x40, 0x00, 0x00, 0xc0, 0x40, 0x00, 0x00, 0x80, 0x40
        /*0010*/ 	.byte	0x00, 0x00, 0x80, 0x3f, 0x00, 0x00, 0x80, 0x40, 0x00, 0x00, 0x80, 0x41, 0x00, 0x00, 0xc0, 0x41
        /*0020*/ 	.byte	0x00, 0x00, 0x80, 0x41, 0x00, 0x00, 0x80, 0x40, 0x00, 0x00, 0xc0, 0x40, 0x00, 0x00, 0xc0, 0x41
        /*0030*/ 	.byte	0x00, 0x00, 0x10, 0x42, 0x00, 0x00, 0xc0, 0x41, 0x00, 0x00, 0xc0, 0x40, 0x00, 0x00, 0x80, 0x40
        /*0040*/ 	.byte	0x00, 0x00, 0x80, 0x41, 0x00, 0x00, 0xc0, 0x41, 0x00, 0x00, 0x80, 0x41, 0x00, 0x00, 0x80, 0x40
        /*0050*/ 	.byte	0x00, 0x00, 0x80, 0x3f, 0x00, 0x00, 0x80, 0x40, 0x00, 0x00, 0xc0, 0x40, 0x00, 0x00, 0x80, 0x40
        /*0060*/ 	.byte	0x00, 0x00, 0x80, 0x3f
.L_0:


//--------------------- .text._Z18gaussianBlurKernelPhS_iii --------------------------
	.section	.text._Z18gaussianBlurKernelPhS_iii,"ax",@progbits
	.align	128
        .global         _Z18gaussianBlurKernelPhS_iii
        .type           _Z18gaussianBlurKernelPhS_iii,@function
        .size           _Z18gaussianBlurKernelPhS_iii,(.L_x_1 - _Z18gaussianBlurKernelPhS_iii)
        .other          _Z18gaussianBlurKernelPhS_iii,@"STO_CUDA_ENTRY STV_DEFAULT"
_Z18gaussianBlurKernelPhS_iii:
.text._Z18gaussianBlurKernelPhS_iii:
[----:B------:R-:W-:Y:S01]  /*0000*/  LDC R1, c[0x0][0x37c] ;  /* 0x0000df00ff017b82 */ /* 0x000fe20000000800 */
[----:B------:R-:W0:Y:S07]  /*0010*/  S2R R3, SR_TID.X ;  /* 0x0000000000037919 */ /* 0x000e2e0000002100 */
[----:B------:R-:W0:Y:S01]  /*0020*/  S2UR UR7, SR_CTAID.X ;  /* 0x00000000000779c3 */ /* 0x000e220000002500 */
[----:B------:R-:W1:Y:S01]  /*0030*/  LDCU.64 UR4, c[0x0][0x390] ;  /* 0x00007200ff0477ac */ /* 0x000e620008000a00 */
[----:B------:R-:W2:Y:S06]  /*0040*/  S2R R5, SR_TID.Y ;  /* 0x0000000000057919 */ /* 0x000eac0000002200 */
[----:B------:R-:W0:Y:S08]  /*0050*/  LDC R2, c[0x0][0x360] ;  /* 0x0000d800ff027b82 */ /* 0x000e300000000800 */
[----:B------:R-:W2:Y:S01]  /*0060*/  S2UR UR8, SR_CTAID.Y ;  /* 0x00000000000879c3 */ /* 0x000ea20000002600 */
[----:B-1----:R-:W-:-:S02]  /*0070*/  UIADD3 UR6, UPT, UPT, UR5, -0x2, URZ ;  /* 0xfffffffe05067890 */ /* 0x002fc4000fffe0ff */
[----:B------:R-:W-:-:S05]  /*0080*/  UIADD3 UR4, UPT, UPT, UR4, -0x2, URZ ;  /* 0xfffffffe04047890 */ /* 0x000fca000fffe0ff */
[----:B------:R-:W2:Y:S01]  /*0090*/  LDC R0, c[0x0][0x364] ;  /* 0x0000d900ff007b82 */ /* 0x000ea20000000800 */
[----:B0-----:R-:W-:-:S05]  /*00a0*/  IMAD R2, R2, UR7, R3 ;  /* 0x0000000702027c24 */ /* 0x001fca000f8e0203 */
[----:B------:R-:W-:-:S04]  /*00b0*/  ISETP.GE.AND P0, PT, R2, UR6, PT ;  /* 0x0000000602007c0c */ /* 0x000fc8000bf06270 */
[----:B------:R-:W-:Y:S01]  /*00c0*/  ISETP.LT.OR P0, PT, R2, 0x2, P0 ;  /* 0x000000020200780c */ /* 0x000fe20000701670 */
[----:B--2---:R-:W-:-:S05]  /*00d0*/  IMAD R3, R0, UR8, R5 ;  /* 0x0000000800037c24 */ /* 0x004fca000f8e0205 */
[----:B------:R-:W-:-:S04]  /*00e0*/  ISETP.LT.U32.OR P0, PT, R3, 0x2, P0 ;  /* 0x000000020300780c */ /* 0x000fc80000701470 */
[----:B------:R-:W-:-:S13]  /*00f0*/  ISETP.GE.OR P0, PT, R3, UR4, P0 ;  /* 0x0000000403007c0c */ /* 0x000fda0008706670 */
[----:B------:R-:W-:Y:S05]  /*0100*/  @P0 EXIT ;  /* 0x000000000000094d */ /* 0x000fea0003800000 */
[----:B------:R-:W0:Y:S01]  /*0110*/  LDCU UR8, c[0x0][0x398] ;  /* 0x00007300ff0877ac */ /* 0x000e220008000800 */
[----:B------:R-:W-:Y:S01]  /*0120*/  VIADD R5, R3, 0xfffffffe ;  /* 0xfffffffe03057836 */ /* 0x000fe20000000000 */
[----:B------:R-:W1:Y:S03]  /*0130*/  LDCU.128 UR12, c[0x0][0x380] ;  /* 0x00007000ff0c77ac */ /* 0x000e660008000c00 */
[----:B------:R-:W-:Y:S01]  /*0140*/  IMAD R5, R5, UR5, R2 ;  /* 0x0000000505057c24 */ /* 0x000fe2000f8e0202 */
[----:B------:R-:W2:Y:S03]  /*0150*/  LDCU.64 UR6, c[0x0][0x358] ;  /* 0x00006b00ff0677ac */ /* 0x000ea60008000a00 */
[----:B------:R-:W-:Y:S01]  /*0160*/  VIADD R4, R5, 0xfffffffe ;  /* 0xfffffffe05047836 */ /* 0x000fe20000000000 */
[----:B------:R-:W3:Y:S01]  /*0170*/  LDCU.128 UR16, c[0x3][URZ] ;  /* 0x00c00000ff1077ac */ /* 0x000ee20008000c00 */
[----:B------:R-:W4:Y:S02]  /*0180*/  LDCU.128 UR20, c[0x3][0x10] ;  /* 0x00c00200ff1477ac */ /* 0x000f240008000c00 */
[----:B0-----:R-:W-:Y:S01]  /*0190*/  IMAD R0, R4, UR8, RZ ;  /* 0x0000000804007c24 */ /* 0x001fe2000f8e02ff */
[----:B------:R-:W-:-:S04]  /*01a0*/  USHF.R.S32.HI UR4, URZ, 0x1f, UR8 ;  /* 0x0000001fff047899 */ /* 0x000fc80008011408 */
[----:B-1----:R-:W-:-:S04]  /*01b0*/  IADD3 R6, P0, PT, R0, UR12, RZ ;  /* 0x0000000c00067c10 */ /* 0x002fc8000ff1e0ff */
[----:B------:R-:W-:Y:S02]  /*01c0*/  LEA.HI.X.SX32 R7, R0, UR13, 0x1, P0 ;  /* 0x0000000d00077c11 */ /* 0x000fe400080f0eff */
[----:B------:R-:W-:-:S03]  /*01d0*/  IADD3 R12, P0, PT, R6, UR8, RZ ;  /* 0x00000008060c7c10 */ /* 0x000fc6000ff1e0ff */
[----:B--2---:R-:W2:Y:S01]  /*01e0*/  LDG.E.U8 R26, desc[UR6][R6.64] ;  /* 0x00000006061a7981 */ /* 0x004ea2000c1e1100 */
[----:B------:R-:W-:-:S03]  /*01f0*/  IADD3.X R13, PT, PT, R7, UR4, RZ, P0, !PT ;  /* 0x00000004070d7c10 */ /* 0x000fc600087fe4ff */
[----:B------:R-:W5:Y:S04]  /*0200*/  LDG.E.U8 R23, desc[UR6][R6.64+0x1] ;  /* 0x0000010606177981 */ /* 0x000f68000c1e1100 */
[----:B------:R-:W4:Y:S04]  /*0210*/  LDG.E.U8 R27, desc[UR6][R12.64] ;  /* 0x000000060c1b7981 */ /* 0x000f28000c1e1100 */
[----:B------:R-:W5:Y:S01]  /*0220*/  LDG.E.U8 R21, desc[UR6][R12.64+0x1] ;  /* 0x000001060c157981 */ /* 0x000f62000c1e1100 */
[----:B------:R-:W-:-:S03]  /*0230*/  IADD3 R28, P0, PT, R12, UR8, RZ ;  /* 0x000000080c1c7c10 */ /* 0x000fc6000ff1e0ff */
[----:B------:R-:W5:Y:S01]  /*0240*/  LDG.E.U8 R25, desc[UR6][R6.64+0x2] ;  /* 0x0000020606197981 */ /* 0x000f62000c1e1100 */
[----:B------:R-:W-:Y:S02]  /*0250*/  IADD3.X R29, PT, PT, R13, UR4, RZ, P0, !PT ;  /* 0x000000040d1d7c10 */ /* 0x000fe400087fe4ff */
[----:B------:R-:W-:Y:S01]  /*0260*/  IADD3 R16, P0, PT, R28, UR8, RZ ;  /* 0x000000081c107c10 */ /* 0x000fe2000ff1e0ff */
[----:B------:R-:W5:Y:S03]  /*0270*/  LDG.E.U8 R24, desc[UR6][R12.64+0x2] ;  /* 0x000002060c187981 */ /* 0x000f66000c1e1100 */
[----:B------:R-:W-:Y:S01]  /*0280*/  IADD3.X R17, PT, PT, R29, UR4, RZ, P0, !PT ;  /* 0x000000041d117c10 */ /* 0x000fe200087fe4ff */
[----:B------:R-:W5:Y:S04]  /*0290*/  LDG.E.U8 R22, desc[UR6][R28.64] ;  /* 0x000000061c167981 */ /* 0x000f68000c1e1100 */
[----:B------:R-:W5:Y:S01]  /*02a0*/  LDG.E.U8 R5, desc[UR6][R28.64+0x1] ;  /* 0x000001061c057981 */ /* 0x000f62000c1e1100 */
[----:B------:R-:W-:-:S03]  /*02b0*/  IADD3 R18, P0, PT, R16, UR8, RZ ;  /* 0x0000000810127c10 */ /* 0x000fc6000ff1e0ff */
[----:B------:R-:W5:Y:S04]  /*02c0*/  LDG.E.U8 R8, desc[UR6][R16.64] ;  /* 0x0000000610087981 */ /* 0x000f68000c1e1100 */
[----:B------:R-:W5:Y:S01]  /*02d0*/  LDG.E.U8 R10, desc[UR6][R28.64+0x2] ;  /* 0x000002061c0a7981 */ /* 0x000f62000c1e1100 */
[----:B------:R-:W-:-:S03]  /*02e0*/  IADD3.X R19, PT, PT, R17, UR4, RZ, P0, !PT ;  /* 0x0000000411137c10 */ /* 0x000fc600087fe4ff */
[----:B------:R-:W5:Y:S01]  /*02f0*/  LDG.E.U8 R9, desc[UR6][R16.64+0x2] ;  /* 0x0000020610097981 */ /* 0x000f62000c1e1100 */
[----:B------:R-:W-:-:S03]  /*0300*/  VIADD R4, R4, UR5 ;  /* 0x0000000504047c36 */ /* 0x000fc60008000000 */
[----:B------:R-:W5:Y:S01]  /*0310*/  LDG.E.U8 R7, desc[UR6][R18.64] ;  /* 0x0000000612077981 */ /* 0x000f62000c1e1100 */
[----:B------:R-:W-:-:S03]  /*0320*/  IMAD R0, R4, UR8, RZ ;  /* 0x0000000804007c24 */ /* 0x000fc6000f8e02ff */
[----:B------:R0:W5:Y:S02]  /*0330*/  LDG.E.U8 R6, desc[UR6][R16.64+0x1] ;  /* 0x0000010610067981 */ /* 0x000164000c1e1100 */
[C---:B------:R-:W-:Y:S02]  /*0340*/  IADD3 R14, P0, PT, R0.reuse, UR12, RZ ;  /* 0x0000000c000e7c10 */ /* 0x040fe4000ff1e0ff */
[----:B------:R-:W5:Y:S02]  /*0350*/  LDG.E.U8 R13, desc[UR6][R18.64+0x2] ;  /* 0x00000206120d7981 */ /* 0x000f64000c1e1100 */
[----:B------:R-:W-:Y:S02]  /*0360*/  LEA.HI.X.SX32 R15, R0, UR13, 0x1, P0 ;  /* 0x0000000d000f7c11 */ /* 0x000fe400080f0eff */
[----:B------:R1:W5:Y:S04]  /*0370*/  LDG.E.U8 R0, desc[UR6][R18.64+0x1] ;  /* 0x0000010612007981 */ /* 0x000368000c1e1100 */
[----:B------:R-:W5:Y:S01]  /*0380*/  LDG.E.U8 R11, desc[UR6][R14.64] ;  /* 0x000000060e0b7981 */ /* 0x000f62000c1e1100 */
[----:B0-----:R-:W-:-:S03]  /*0390*/  IADD3 R16, P0, PT, R14, UR8, RZ ;  /* 0x000000080e107c10 */ /* 0x001fc6000ff1e0ff */
[----:B------:R-:W5:Y:S01]  /*03a0*/  LDG.E.U8 R12, desc[UR6][R14.64+0x2] ;  /* 0x000002060e0c7981 */ /* 0x000f62000c1e1100 */
[----:B------:R-:W-:-:S03]  /*03b0*/  IADD3.X R17, PT, PT, R15, UR4, RZ, P0, !PT ;  /* 0x000000040f117c10 */ /* 0x000fc600087fe4ff */
[----:B------:R5:W5:Y:S01]  /*03c0*/  LDG.E.U8 R20, desc[UR6][R14.64+0x1] ;  /* 0x000001060e147981 */ /* 0x000b62000c1e1100 */
[----:B-1----:R-:W-:-:S04]  /*03d0*/  IADD3 R18, P0, PT, R16, UR8, RZ ;  /* 0x0000000810127c10 */ /* 0x002fc8000ff1e0ff */
[----:B------:R-:W-:Y:S02]  /*03e0*/  IADD3.X R19, PT, PT, R17, UR4, RZ, P0, !PT ;  /* 0x0000000411137c10 */ /* 0x000fe400087fe4ff */
[----:B--2---:R-:W-:-:S05]  /*03f0*/  I2FP.F32.U32 R26, R26 ;  /* 0x0000001a001a7245 */ /* 0x004fca0000201000 */
[----:B---3--:R-:W-:Y:S02]  /*0400*/  FFMA R29, R26, UR16, RZ ;  /* 0x000000101a1d7c23 */ /* 0x008fe400080000ff */
[----:B------:R-:W2:Y:S01]  /*0410*/  LDG.E.U8 R26, desc[UR6][R16.64] ;  /* 0x00000006101a7981 */ /* 0x000ea2000c1e1100 */
[----:B----4-:R-:W-:-:S03]  /*0420*/  I2FP.F32.U32 R28, R27 ;  /* 0x0000001b001c7245 */ /* 0x010fc60000201000 */
[----:B------:R-:W3:Y:S02]  /*0430*/  LDG.E.U8 R27, desc[UR6][R16.64+0x1] ;  /* 0x00000106101b7981 */ /* 0x000ee4000c1e1100 */
[----:B------:R-:W-:Y:S02]  /*0440*/  FFMA R29, R28, UR17, R29 ;  /* 0x000000111c1d7c23 */ /* 0x000fe4000800001d */
[----:B------:R0:W4:Y:S01]  /*0450*/  LDG.E.U8 R28, desc[UR6][R16.64+0x2] ;  /* 0x00000206101c7981 */ /* 0x000122000c1e1100 */
[----:B-----5:R-:W-:-:S03]  /*0460*/  I2FP.F32.U32 R14, R21 ;  /* 0x00000015000e7245 */ /* 0x020fc60000201000 */
[----:B------:R-:W5:Y:S01]  /*0470*/  LDG.E.U8 R21, desc[UR6][R18.64] ;  /* 0x0000000612157981 */ /* 0x000f62000c1e1100 */
[----:B------:R-:W-:Y:S02]  /*0480*/  I2FP.F32.U32 R23, R23 ;  /* 0x0000001700177245 */ /* 0x000fe40000201000 */
[----:B------:R-:W-:-:S03]  /*0490*/  I2FP.F32.U32 R25, R25 ;  /* 0x0000001900197245 */ /* 0x000fc60000201000 */
[----:B------:R-:W-:Y:S01]  /*04a0*/  FFMA R23, R23, UR16, RZ ;  /* 0x0000001017177c23 */ /* 0x000fe200080000ff */
[----:B------:R-:W-:Y:S01]  /*04b0*/  I2FP.F32.U32 R15, R24 ;  /* 0x00000018000f7245 */ /* 0x000fe20000201000 */
[----:B------:R-:W-:Y:S01]  /*04c0*/  FFMA R24, R25, UR16, RZ ;  /* 0x0000001019187c23 */ /* 0x000fe200080000ff */
[----:B------:R-:W-:Y:S01]  /*04d0*/  I2FP.F32.U32 R22, R22 ;  /* 0x0000001600167245 */ /* 0x000fe20000201000 */
[----:B------:R-:W-:Y:S01]  /*04e0*/  FFMA R25, R14, UR17, R23 ;  /* 0x000000110e197c23 */ /* 0x000fe20008000017 */
[----:B------:R-:W-:Y:S01]  /*04f0*/  IADD3 R14, P0, PT, R18, UR8, RZ ;  /* 0x00000008120e7c10 */ /* 0x000fe2000ff1e0ff */
[----:B------:R-:W-:Y:S01]  /*0500*/  FFMA R24, R15, UR17, R24 ;  /* 0x000000110f187c23 */ /* 0x000fe20008000018 */
[----:B0-----:R-:W-:Y:S01]  /*0510*/  I2FP.F32.U32 R16, R5 ;  /* 0x0000000500107245 */ /* 0x001fe20000201000 */
[----:B------:R-:W-:Y:S01]  /*0520*/  FFMA R29, R22, UR18, R29 ;  /* 0x00000012161d7c23 */ /* 0x000fe2000800001d */
[----:B------:R-:W-:Y:S01]  /*0530*/  I2FP.F32.U32 R8, R8 ;  /* 0x0000000800087245 */ /* 0x000fe20000201000 */
[----:B------:R-:W5:Y:S01]  /*0540*/  LDG.E.U8 R23, desc[UR6][R18.64+0x1] ;  /* 0x0000010612177981 */ /* 0x000f62000c1e1100 */
[----:B------:R-:W-:-:S02]  /*0550*/  IADD3.X R15, PT, PT, R19, UR4, RZ, P0, !PT ;  /* 0x00000004130f7c10 */ /* 0x000fc400087fe4ff */
[----:B------:R-:W-:Y:S01]  /*0560*/  I2FP.F32.U32 R5, R10 ;  /* 0x0000000a00057245 */ /* 0x000fe20000201000 */
[----:B------:R0:W5:Y:S04]  /*0570*/  LDG.E.U8 R22, desc[UR6][R18.64+0x2] ;  /* 0x0000020612167981 */ /* 0x000168000c1e1100 */
[----:B------:R-:W5:Y:S01]  /*0580*/  LDG.E.U8 R10, desc[UR6][R14.64+0x1] ;  /* 0x000001060e0a7981 */ /* 0x000f62000c1e1100 */
[----:B------:R-:W-:Y:S01]  /*0590*/  FFMA R5, R5, UR18, R24 ;  /* 0x0000001205057c23 */ /* 0x000fe20008000018 */
[----:B0-----:R-:W-:Y:S01]  /*05a0*/  FFMA R19, R16, UR18, R25 ;  /* 0x0000001210137c23 */ /* 0x001fe20008000019 */
[----:B------:R-:W-:Y:S01]  /*05b0*/  FFMA R25, R8, UR19, R29 ;  /* 0x0000001308197c23 */ /* 0x000fe2000800001d */
[----:B------:R-:W5:Y:S01]  /*05c0*/  LDG.E.U8 R18, desc[UR6][R14.64+0x2] ;  /* 0x000002060e127981 */ /* 0x000f62000c1e1100 */
[----:B------:R-:W-:-:S03]  /*05d0*/  IADD3 R16, P0, PT, R14, UR8, RZ ;  /* 0x000000080e107c10 */ /* 0x000fc6000ff1e0ff */
[----:B------:R0:W5:Y:S02]  /*05e0*/  LDG.E.U8 R8, desc[UR6][R14.64] ;  /* 0x000000060e087981 */ /* 0x000164000c1e1100 */
[----:B0-----:R-:W-:Y:S01]  /*05f0*/  I2FP.F32.U32 R14, R9 ;  /* 0x00000009000e7245 */ /* 0x001fe20000201000 */
[----:B------:R-:W-:Y:S01]  /*0600*/  VIADD R9, R4, UR5 ;  /* 0x0000000504097c36 */ /* 0x000fe20008000000 */
[----:B------:R-:W-:-:S03]  /*0610*/  I2FP.F32.U32 R4, R7 ;  /* 0x0000000700047245 */ /* 0x000fc60000201000 */
[----:B------:R-:W-:Y:S01]  /*0620*/  FFMA R14, R14, UR19, R5 ;  /* 0x000000130e0e7c23 */ /* 0x000fe20008000005 */
[----:B------:R-:W-:Y:S01]  /*0630*/  IMAD R5, R9, UR8, RZ ;  /* 0x0000000809057c24 */ /* 0x000fe2000f8e02ff */
[----:B------:R-:W-:Y:S01]  /*0640*/  I2FP.F32.U32 R6, R6 ;  /* 0x0000000600067245 */ /* 0x000fe20000201000 */
[----:B------:R-:W-:Y:S01]  /*0650*/  FFMA R25, R4, UR20, R25 ;  /* 0x0000001404197c23 */ /* 0x000fe20008000019 */
[----:B------:R-:W-:Y:S02]  /*0660*/  IADD3.X R17, PT, PT, R15, UR4, RZ, P0, !PT ;  /* 0x000000040f117c10 */ /* 0x000fe400087fe4ff */
[C---:B------:R-:W-:Y:S01]  /*0670*/  IADD3 R4, P0, PT, R5.reuse, UR12, RZ ;  /* 0x0000000c05047c10 */ /* 0x040fe2000ff1e0ff */
[----:B------:R-:W-:Y:S01]  /*0680*/  FFMA R6, R6, UR19, R19 ;  /* 0x0000001306067c23 */ /* 0x000fe20008000013 */
[----:B------:R-:W-:Y:S01]  /*0690*/  I2FP.F32.U32 R13, R13 ;  /* 0x0000000d000d7245 */ /* 0x000fe20000201000 */
[----:B------:R-:W5:Y:S01]  /*06a0*/  LDG.E.U8 R19, desc[UR6][R16.64] ;  /* 0x0000000610137981 */ /* 0x000f62000c1e1100 */
[----:B------:R-:W-:Y:S01]  /*06b0*/  LEA.HI.X.SX32 R5, R5, UR13, 0x1, P0 ;  /* 0x0000000d05057c11 */ /* 0x000fe200080f0eff */
[----:B------:R-:W0:Y:S01]  /*06c0*/  LDCU.128 UR16, c[0x3][0x20] ;  /* 0x00c00400ff1077ac */ /* 0x000e220008000c00 */
[----:B------:R-:W-:Y:S01]  /*06d0*/  I2FP.F32.U32 R15, R0 ;  /* 0x00000000000f7245 */ /* 0x000fe20000201000 */
[----:B------:R-:W-:Y:S01]  /*06e0*/  FFMA R14, R13, UR20, R14 ;  /* 0x000000140d0e7c23 */ /* 0x000fe2000800000e */
[----:B------:R-:W-:Y:S01]  /*06f0*/  I2FP.F32.U32 R0, R11 ;  /* 0x0000000b00007245 */ /* 0x000fe20000201000 */
[----:B------:R-:W5:Y:S02]  /*0700*/  LDG.E.U8 R13, desc[UR6][R4.64] ;  /* 0x00000006040d7981 */ /* 0x000f64000c1e1100 */
[----:B------:R-:W-:Y:S01]  /*0710*/  FFMA R15, R15, UR20, R6 ;  /* 0x000000140f0f7c23 */ /* 0x000fe20008000006 */
[----:B------:R-:W-:Y:S01]  /*0720*/  IADD3 R6, P0, PT, R4, UR8, RZ ;  /* 0x0000000804067c10 */ /* 0x000fe2000ff1e0ff */
[----:B------:R-:W5:Y:S04]  /*0730*/  LDG.E.U8 R24, desc[UR6][R16.64+0x1] ;  /* 0x0000010610187981 */ /* 0x000f68000c1e1100 */
[----:B------:R1:W5:Y:S01]  /*0740*/  LDG.E.U8 R29, desc[UR6][R16.64+0x2] ;  /* 0x00000206101d7981 */ /* 0x000362000c1e1100 */
[----:B------:R-:W-:-:S03]  /*0750*/  IADD3.X R7, PT, PT, R5, UR4, RZ, P0, !PT ;  /* 0x0000000405077c10 */ /* 0x000fc600087fe4ff */
[----:B------:R-:W5:Y:S01]  /*0760*/  LDG.E.U8 R11, desc[UR6][R4.64+0x2] ;  /* 0x00000206040b7981 */ /* 0x000f62000c1e1100 */
[----:B-1----:R-:W-:Y:S01]  /*0770*/  FFMA R17, R0, UR21, R25 ;  /* 0x0000001500117c23 */ /* 0x002fe20008000019 */
[----:B------:R-:W-:Y:S02]  /*0780*/  I2FP.F32.U32 R25, R12 ;  /* 0x0000000c00197245 */ /* 0x000fe40000201000 */
[----:B------:R1:W5:Y:S01]  /*0790*/  LDG.E.U8 R0, desc[UR6][R4.64+0x1] ;  /* 0x0000010604007981 */ /* 0x000362000c1e1100 */
[----:B------:R-:W-:Y:S02]  /*07a0*/  I2FP.F32.U32 R20, R20 ;  /* 0x0000001400147245 */ /* 0x000fe40000201000 */
[----:B------:R-:W-:Y:S01]  /*07b0*/  FFMA R16, R25, UR21, R14 ;  /* 0x0000001519107c23 */ /* 0x000fe2000800000e */
[----:B------:R-:W5:Y:S01]  /*07c0*/  LDG.E.U8 R12, desc[UR6][R6.64] ;  /* 0x00000006060c7981 */ /* 0x000f62000c1e1100 */
[----:B-1----:R-:W-:Y:S01]  /*07d0*/  IADD3 R4, P0, PT, R6, UR8, RZ ;  /* 0x0000000806047c10 */ /* 0x002fe2000ff1e0ff */
[----:B------:R-:W-:-:S02]  /*07e0*/  FFMA R20, R20, UR21, R15 ;  /* 0x0000001514147c23 */ /* 0x000fc4000800000f */
[----:B------:R-:W5:Y:S01]  /*07f0*/  LDG.E.U8 R14, desc[UR6][R6.64+0x1] ;  /* 0x00000106060e7981 */ /* 0x000f62000c1e1100 */
[----:B------:R-:W-:-:S03]  /*0800*/  IADD3.X R5, PT, PT, R7, UR4, RZ, P0, !PT ;  /* 0x0000000407057c10 */ /* 0x000fc600087fe4ff */
[----:B------:R1:W5:Y:S01]  /*0810*/  LDG.E.U8 R15, desc[UR6][R6.64+0x2] ;  /* 0x00000206060f7981 */ /* 0x000362000c1e1100 */
[----:B--2---:R-:W-:Y:S02]  /*0820*/  I2FP.F32.U32 R26, R26 ;  /* 0x0000001a001a7245 */ /* 0x004fe40000201000 */
[----:B---3--:R-:W-:Y:S02]  /*0830*/  I2FP.F32.U32 R25, R27 ;  /* 0x0000001b00197245 */ /* 0x008fe40000201000 */
[----:B----4-:R-:W-:Y:S01]  /*0840*/  I2FP.F32.U32 R27, R28 ;  /* 0x0000001c001b7245 */ /* 0x010fe20000201000 */
[----:B------:R-:W-:-:S04]  /*0850*/  FFMA R17, R26, UR22, R17 ;  /* 0x000000161a117c23 */ /* 0x000fc80008000011 */
[----:B------:R-:W-:Y:S02]  /*0860*/  FFMA R26, R27, UR22, R16 ;  /* 0x000000161b1a7c23 */ /* 0x000fe40008000010 */
[----:B------:R-:W2:Y:S01]  /*0870*/  LDG.E.U8 R16, desc[UR6][R4.64] ;  /* 0x0000000604107981 */ /* 0x000ea2000c1e1100 */
[----:B------:R-:W-:Y:S01]  /*0880*/  FFMA R25, R25, UR22, R20 ;  /* 0x0000001619197c23 */ /* 0x000fe20008000014 */
[----:B-----5:R-:W-:-:S05]  /*0890*/  I2FP.F32.U32 R20, R21 ;  /* 0x0000001500147245 */ /* 0x020fca0000201000 */
[----:B------:R-:W-:Y:S02]  /*08a0*/  FFMA R21, R20, UR23, R17 ;  /* 0x0000001714157c23 */ /* 0x000fe40008000011 */
[----:B------:R-:W3:Y:S01]  /*08b0*/  LDG.E.U8 R17, desc[UR6][R4.64+0x1] ;  /* 0x0000010604117981 */ /* 0x000ee2000c1e1100 */
[----:B------:R-:W-:Y:S01]  /*08c0*/  I2FP.F32.U32 R28, R23 ;  /* 0x00000017001c7245 */ /* 0x000fe20000201000 */
[----:B------:R-:W-:Y:S01]  /*08d0*/  VIADD R9, R9, UR5 ;  /* 0x0000000509097c36 */ /* 0x000fe20008000000 */
[----:B-1----:R-:W-:Y:S01]  /*08e0*/  IADD3 R6, P0, PT, R4, UR8, RZ ;  /* 0x0000000804067c10 */ /* 0x002fe2000ff1e0ff */
[----:B------:R1:W4:Y:S01]  /*08f0*/  LDG.E.U8 R20, desc[UR6][R4.64+0x2] ;  /* 0x0000020604147981 */ /* 0x000322000c1e1100 */
[----:B------:R-:W-:Y:S01]  /*0900*/  I2FP.F32.U32 R23, R22 ;  /* 0x0000001600177245 */ /* 0x000fe20000201000 */
[----:B------:R-:W-:Y:S01]  /*0910*/  FFMA R27, R28, UR23, R25 ;  /* 0x000000171c1b7c23 */ /* 0x000fe20008000019 */
[----:B------:R-:W-:-:S03]  /*0920*/  IADD3.X R7, PT, PT, R5, UR4, RZ, P0, !PT ;  /* 0x0000000405077c10 */ /* 0x000fc600087fe4ff */
[----:B------:R-:W-:Y:S01]  /*0930*/  FFMA R25, R23, UR23, R26 ;  /* 0x0000001717197c23 */ /* 0x000fe2000800001a */
[----:B------:R-:W-:Y:S01]  /*0940*/  I2FP.F32.U32 R18, R18 ;  /* 0x0000001200127245 */ /* 0x000fe20000201000 */
[----:B------:R-:W5:Y:S01]  /*0950*/  LDCU.128 UR20, c[0x3][0x30] ;  /* 0x00c00600ff1477ac */ /* 0x000f620008000c00 */
[----:B------:R-:W-:-:S03]  /*0960*/  I2FP.F32.U32 R8, R8 ;  /* 0x0000000800087245 */ /* 0x000fc60000201000 */
[----:B0-----:R-:W-:Y:S01]  /*0970*/  FFMA R25, R18, UR16, R25 ;  /* 0x0000001012197c23 */ /* 0x001fe20008000019 */
[----:B-1----:R-:W-:Y:S01]  /*0980*/  IADD3 R4, P0, PT, R6, UR8, RZ ;  /* 0x0000000806047c10 */ /* 0x002fe2000ff1e0ff */
[----:B------:R-:W-:Y:S02]  /*0990*/  IMAD R18, R9, UR8, RZ ;  /* 0x0000000809127c24 */ /* 0x000fe4000f8e02ff */
[----:B------:R-:W-:Y:S01]  /*09a0*/  FFMA R26, R8, UR16, R21 ;  /* 0x00000010081a7c23 */ /* 0x000fe20008000015 */
[----:B------:R-:W-:Y:S01]  /*09b0*/  I2FP.F32.U32 R22, R10 ;  /* 0x0000000a00167245 */ /* 0x000fe20000201000 */
[----:B------:R-:W4:Y:S01]  /*09c0*/  LDG.E.U8 R8, desc[UR6][R6.64] ;  /* 0x0000000606087981 */ /* 0x000f22000c1e1100 */
[----:B------:R-:W-:-:S03]  /*09d0*/  IADD3.X R5, PT, PT, R7, UR4, RZ, P0, !PT ;  /* 0x0000000407057c10 */ /* 0x000fc600087fe4ff */
[----:B------:R-:W4:Y:S04]  /*09e0*/  LDG.E.U8 R10, desc[UR6][R6.64+0x1] ;  /* 0x00000106060a7981 */ /* 0x000f28000c1e1100 */
[----:B------:R0:W4:Y:S01]  /*09f0*/  LDG.E.U8 R21, desc[UR6][R6.64+0x2] ;  /* 0x0000020606157981 */ /* 0x000122000c1e1100 */
[----:B------:R-:W-:-:S03]  /*0a00*/  FFMA R27, R22, UR16, R27 ;  /* 0x00000010161b7c23 */ /* 0x000fc6000800001b */
[----:B------:R-:W4:Y:S04]  /*0a10*/  LDG.E.U8 R22, desc[UR6][R4.64] ;  /* 0x0000000604167981 */ /* 0x000f28000c1e1100 */
[----:B------:R-:W4:Y:S01]  /*0a20*/  LDG.E.U8 R23, desc[UR6][R4.64+0x1] ;  /* 0x0000010604177981 */ /* 0x000f22000c1e1100 */
[----:B------:R-:W-:Y:S02]  /*0a30*/  I2FP.F32.U32 R19, R19 ;  /* 0x0000001300137245 */ /* 0x000fe40000201000 */
[----:B0-----:R-:W-:Y:S01]  /*0a40*/  IADD3 R6, P0, PT, R18, UR12, RZ ;  /* 0x0000000c12067c10 */ /* 0x001fe2000ff1e0ff */
[----:B------:R0:W4:Y:S02]  /*0a50*/  LDG.E.U8 R28, desc[UR6][R4.64+0x2] ;  /* 0x00000206041c7981 */ /* 0x000124000c1e1100 */
[----:B------:R-:W-:Y:S01]  /*0a60*/  FFMA R26, R19, UR17, R26 ;  /* 0x00000011131a7c23 */ /* 0x000fe2000800001a */
[----:B------:R-:W-:-:S02]  /*0a70*/  I2FP.F32.U32 R13, R13 ;  /* 0x0000000d000d7245 */ /* 0x000fc40000201000 */
[----:B------:R-:W-:Y:S02]  /*0a80*/  LEA.HI.X.SX32 R7, R18, UR13, 0x1, P0 ;  /* 0x0000000d12077c11 */ /* 0x000fe400080f0eff */
[----:B------:R-:W-:Y:S01]  /*0a90*/  I2FP.F32.U32 R24, R24 ;  /* 0x0000001800187245 */ /* 0x000fe20000201000 */
[----:B------:R-:W-:Y:S02]  /*0aa0*/  FFMA R26, R13, UR18, R26 ;  /* 0x000000120d1a7c23 */ /* 0x000fe4000800001a */
[----:B------:R-:W4:Y:S01]  /*0ab0*/  LDG.E.U8 R13, desc[UR6][R6.64] ;  /* 0x00000006060d7981 */ /* 0x000f22000c1e1100 */
[----:B------:R-:W-:Y:S01]  /*0ac0*/  I2FP.F32.U32 R29, R29 ;  /* 0x0000001d001d7245 */ /* 0x000fe20000201000 */
[----:B------:R-:W-:Y:S01]  /*0ad0*/  FFMA R27, R24, UR17, R27 ;  /* 0x00000011181b7c23 */ /* 0x000fe2000800001b */
[----:B0-----:R-:W-:Y:S01]  /*0ae0*/  IADD3 R4, P0, PT, R6, UR8, RZ ;  /* 0x0000000806047c10 */ /* 0x001fe2000ff1e0ff */
[----:B------:R-:W4:Y:S01]  /*0af0*/  LDG.E.U8 R19, desc[UR6][R6.64+0x1] ;  /* 0x0000010606137981 */ /* 0x000f22000c1e1100 */
[----:B------:R-:W-:Y:S01]  /*0b00*/  I2FP.F32.U32 R24, R11 ;  /* 0x0000000b00187245 */ /* 0x000fe20000201000 */
[----:B------:R-:W-:Y:S01]  /*0b10*/  FFMA R25, R29, UR17, R25 ;  /* 0x000000111d197c23 */ /* 0x000fe20008000019 */
[----:B------:R-:W-:Y:S01]  /*0b20*/  IADD3.X R5, PT, PT, R7, UR4, RZ, P0, !PT ;  /* 0x0000000407057c10 */ /* 0x000fe200087fe4ff */
[----:B------:R0:W4:Y:S02]  /*0b30*/  LDG.E.U8 R18, desc[UR6][R6.64+0x2] ;  /* 0x0000020606127981 */ /* 0x000124000c1e1100 */
[----:B------:R-:W-:Y:S01]  /*0b40*/  FFMA R24, R24, UR18, R25 ;  /* 0x0000001218187c23 */ /* 0x000fe20008000019 */
[----:B------:R-:W-:-:S02]  /*0b50*/  I2FP.F32.U32 R0, R0 ;  /* 0x0000000000007245 */ /* 0x000fc40000201000 */
[----:B------:R-:W-:Y:S02]  /*0b60*/  I2FP.F32.U32 R11, R12 ;  /* 0x0000000c000b7245 */ /* 0x000fe40000201000 */
[----:B0-----:R-:W-:Y:S01]  /*0b70*/  IADD3 R6, P0, PT, R4, UR8, RZ ;  /* 0x0000000804067c10 */ /* 0x001fe2000ff1e0ff */
[----:B------:R-:W-:Y:S01]  /*0b80*/  FFMA R27, R0, UR18, R27 ;  /* 0x00000012001b7c23 */ /* 0x000fe2000800001b */
[----:B------:R-:W4:Y:S01]  /*0b90*/  LDG.E.U8 R12, desc[UR6][R4.64+0x1] ;  /* 0x00000106040c7981 */ /* 0x000f22000c1e1100 */
[----:B------:R-:W-:Y:S01]  /*0ba0*/  FFMA R25, R11, UR19, R26 ;  /* 0x000000130b197c23 */ /* 0x000fe2000800001a */
[----:B------:R-:W-:Y:S02]  /*0bb0*/  I2FP.F32.U32 R14, R14 ;  /* 0x0000000e000e7245 */ /* 0x000fe40000201000 */
[----:B------:R-:W4:Y:S01]  /*0bc0*/  LDG.E.U8 R11, desc[UR6][R4.64+0x2] ;  /* 0x00000206040b7981 */ /* 0x000f22000c1e1100 */
[----:B------:R-:W-:Y:S02]  /*0bd0*/  IADD3.X R7, PT, PT, R5, UR4, RZ, P0, !PT ;  /* 0x0000000405077c10 */ /* 0x000fe400087fe4ff */
[----:B------:R-:W-:Y:S01]  /*0be0*/  I2FP.F32.U32 R15, R15 ;  /* 0x0000000f000f7245 */ /* 0x000fe20000201000 */
[----:B------:R0:W4:Y:S01]  /*0bf0*/  LDG.E.U8 R0, desc[UR6][R4.64] ;  /* 0x0000000604007981 */ /* 0x000122000c1e1100 */
[----:B------:R-:W-:-:S03]  /*0c00*/  FFMA R26, R14, UR19, R27 ;  /* 0x000000130e1a7c23 */ /* 0x000fc6000800001b */
[----:B------:R-:W-:Y:S01]  /*0c10*/  FFMA R14, R15, UR19, R24 ;  /* 0x000000130f0e7c23 */ /* 0x000fe20008000018 */
[----:B--2---:R-:W-:Y:S01]  /*0c20*/  I2FP.F32.U32 R16, R16 ;  /* 0x0000001000107245 */ /* 0x004fe20000201000 */
[----:B------:R-:W2:Y:S01]  /*0c30*/  LDG.E.U8 R24, desc[UR6][R6.64] ;  /* 0x0000000606187981 */ /* 0x000ea2000c1e1100 */
[----:B0-----:R-:W-:Y:S02]  /*0c40*/  IADD3 R4, P0, PT, R6, UR8, RZ ;  /* 0x0000000806047c10 */ /* 0x001fe4000ff1e0ff */
[----:B---3--:R-:W-:Y:S01]  /*0c50*/  I2FP.F32.U32 R17, R17 ;  /* 0x0000001100117245 */ /* 0x008fe20000201000 */
[----:B-----5:R-:W-:Y:S01]  /*0c60*/  FFMA R15, R16, UR20, R25 ;  /* 0x00000014100f7c23 */ /* 0x020fe20008000019 */
[----:B------:R-:W-:Y:S01]  /*0c70*/  VIADD R9, R9, UR5 ;  /* 0x0000000509097c36 */ /* 0x000fe20008000000 */
[----:B------:R-:W3:Y:S01]  /*0c80*/  LDG.E.U8 R25, desc[UR6][R6.64+0x2] ;  /* 0x0000020606197981 */ /* 0x000ee2000c1e1100 */
[----:B------:R-:W-:Y:S01]  /*0c90*/  IADD3.X R5, PT, PT, R7, UR4, RZ, P0, !PT ;  /* 0x0000000407057c10 */ /* 0x000fe200087fe4ff */
[----:B------:R-:W0:Y:S02]  /*0ca0*/  LDCU.128 UR16, c[0x3][0x40] ;  /* 0x00c00800ff1077ac */ /* 0x000e240008000c00 */
[----:B------:R-:W5:Y:S01]  /*0cb0*/  LDG.E.U8 R16, desc[UR6][R6.64+0x1] ;  /* 0x0000010606107981 */ /* 0x000f62000c1e1100 */
[----:B------:R-:W-:-:S03]  /*0cc0*/  FFMA R26, R17, UR20, R26 ;  /* 0x00000014111a7c23 */ /* 0x000fc6000800001a */
[----:B------:R-:W5:Y:S01]  /*0cd0*/  LDG.E.U8 R17, desc[UR6][R4.64] ;  /* 0x0000000604117981 */ /* 0x000f62000c1e1100 */
[----:B----4-:R-:W-:Y:S01]  /*0ce0*/  I2FP.F32.U32 R27, R20 ;  /* 0x00000014001b7245 */ /* 0x010fe20000201000 */
[----:B------:R-:W-:-:S04]  /*0cf0*/  IMAD R9, R9, UR8, RZ ;  /* 0x0000000809097c24 */ /* 0x000fc8000f8e02ff */
[----:B------:R-:W-:Y:S01]  /*0d00*/  FFMA R20, R27, UR20, R14 ;  /* 0x000000141b147c23 */ /* 0x000fe2000800000e */
[----:B------:R-:W-:Y:S01]  /*0d10*/  IADD3 R14, P0, PT, R4, UR8, RZ ;  /* 0x00000008040e7c10 */ /* 0x000fe2000ff1e0ff */
[----:B------:R-:W4:Y:S04]  /*0d20*/  LDG.E.U8 R6, desc[UR6][R4.64+0x1] ;  /* 0x0000010604067981 */ /* 0x000f28000c1e1100 */
[----:B------:R1:W4:Y:S01]  /*0d30*/  LDG.E.U8 R7, desc[UR6][R4.64+0x2] ;  /* 0x0000020604077981 */ /* 0x000322000c1e1100 */
[----:B------:R-:W-:-:S05]  /*0d40*/  I2FP.F32.U32 R8, R8 ;  /* 0x0000000800087245 */ /* 0x000fca0000201000 */
[----:B------:R-:W-:Y:S01]  /*0d50*/  FFMA R8, R8, UR21, R15 ;  /* 0x0000001508087c23 */ /* 0x000fe2000800000f */
[----:B------:R-:W-:Y:S02]  /*0d60*/  I2FP.F32.U32 R21, R21 ;  /* 0x0000001500157245 */ /* 0x000fe40000201000 */
[----:B------:R-:W-:Y:S02]  /*0d70*/  IADD3.X R15, PT, PT, R5, UR4, RZ, P0, !PT ;  /* 0x00000004050f7c10 */ /* 0x000fe400087fe4ff */
[----:B------:R-:W-:Y:S01]  /*0d80*/  I2FP.F32.U32 R29, R10 ;  /* 0x0000000a001d7245 */ /* 0x000fe20000201000 */
[----:B------:R-:W-:Y:S01]  /*0d90*/  FFMA R20, R21, UR21, R20 ;  /* 0x0000001515147c23 */ /* 0x000fe20008000014 */
[----:B-1----:R-:W-:Y:S01]  /*0da0*/  IADD3 R4, P0, PT, R9, UR12, RZ ;  /* 0x0000000c09047c10 */ /* 0x002fe2000ff1e0ff */
[----:B------:R-:W4:Y:S01]  /*0db0*/  LDG.E.U8 R10, desc[UR6][R14.64] ;  /* 0x000000060e0a7981 */ /* 0x000f22000c1e1100 */
[----:B------:R-:W-:Y:S01]  /*0dc0*/  I2FP.F32.U32 R21, R22 ;  /* 0x0000001600157245 */ /* 0x000fe20000201000 */
[----:B------:R-:W-:Y:S01]  /*0dd0*/  FFMA R29, R29, UR21, R26 ;  /* 0x000000151d1d7c23 */ /* 0x000fe2000800001a */
[----:B------:R-:W-:Y:S01]  /*0de0*/  I2FP.F32.U32 R22, R23 ;  /* 0x0000001700167245 */ /* 0x000fe20000201000 */
[----:B------:R-:W4:Y:S01]  /*0df0*/  LDG.E.U8 R26, desc[UR6][R14.64+0x1] ;  /* 0x000001060e1a7981 */ /* 0x000f22000c1e1100 */
[----:B------:R-:W-:Y:S01]  /*0e00*/  LEA.HI.X.SX32 R5, R9, UR13, 0x1, P0 ;  /* 0x0000000d09057c11 */ /* 0x000fe200080f0eff */
[----:B------:R-:W-:Y:S01]  /*0e10*/  FFMA R8, R21, UR22, R8 ;  /* 0x0000001615087c23 */ /* 0x000fe20008000008 */
[----:B------:R-:W-:Y:S01]  /*0e20*/  I2FP.F32.U32 R23, R28 ;  /* 0x0000001c00177245 */ /* 0x000fe20000201000 */
[----:B------:R-:W-:Y:S01]  /*0e30*/  FFMA R29, R22, UR22, R29 ;  /* 0x00000016161d7c23 */ /* 0x000fe2000800001d */
[----:B------:R-:W4:Y:S01]  /*0e40*/  LDG.E.U8 R27, desc[UR6][R14.64+0x2] ;  /* 0x000002060e1b7981 */ /* 0x000f22000c1e1100 */
[----:B------:R-:W-:-:S02]  /*0e50*/  I2FP.F32.U32 R9, R13 ;  /* 0x0000000d00097245 */ /* 0x000fc40000201000 */
[----:B------:R-:W-:Y:S01]  /*0e60*/  FFMA R20, R23, UR22, R20 ;  /* 0x0000001617147c23 */ /* 0x000fe20008000014 */
[----:B------:R-:W4:Y:S02]  /*0e70*/  LDG.E.U8 R13, desc[UR6][R4.64] ;  /* 0x00000006040d7981 */ /* 0x000f24000c1e1100 */
[----:B------:R-:W-:Y:S01]  /*0e80*/  FFMA R22, R9, UR23, R8 ;  /* 0x0000001709167c23 */ /* 0x000fe20008000008 */
[----:B------:R-:W-:Y:S01]  /*0e90*/  IADD3 R8, P0, PT, R4, UR8, RZ ;  /* 0x0000000804087c10 */ /* 0x000fe2000ff1e0ff */
[----:B------:R-:W4:Y:S01]  /*0ea0*/  LDG.E.U8 R15, desc[UR6][R4.64+0x1] ;  /* 0x00000106040f7981 */ /* 0x000f22000c1e1100 */
[----:B------:R-:W-:Y:S02]  /*0eb0*/  I2FP.F32.U32 R21, R18 ;  /* 0x0000001200157245 */ /* 0x000fe40000201000 */
[----:B------:R-:W-:Y:S01]  /*0ec0*/  IADD3.X R9, PT, PT, R5, UR4, RZ, P0, !PT ;  /* 0x0000000405097c10 */ /* 0x000fe200087fe4ff */
[----:B------:R1:W4:Y:S01]  /*0ed0*/  LDG.E.U8 R14, desc[UR6][R4.64+0x2] ;  /* 0x00000206040e7981 */ /* 0x000322000c1e1100 */
[----:B------:R-:W-:Y:S01]  /*0ee0*/  I2FP.F32.U32 R28, R19 ;  /* 0x00000013001c7245 */ /* 0x000fe20000201000 */
[----:B------:R-:W-:-:S02]  /*0ef0*/  FFMA R18, R21, UR23, R20 ;  /* 0x0000001715127c23 */ /* 0x000fc40008000014 */
[----:B------:R-:W4:Y:S04]  /*0f00*/  LDG.E.U8 R21, desc[UR6][R8.64] ;  /* 0x0000000608157981 */ /* 0x000f28000c1e1100 */
[----:B------:R-:W4:Y:S01]  /*0f10*/  LDG.E.U8 R20, desc[UR6][R8.64+0x2] ;  /* 0x0000020608147981 */ /* 0x000f22000c1e1100 */
[----:B-1----:R-:W-:Y:S02]  /*0f20*/  IADD3 R4, P0, PT, R8, UR8, RZ ;  /* 0x0000000808047c10 */ /* 0x002fe4000ff1e0ff */
[----:B------:R-:W-:Y:S02]  /*0f30*/  I2FP.F32.U32 R11, R11 ;  /* 0x0000000b000b7245 */ /* 0x000fe40000201000 */
[----:B------:R-:W-:Y:S02]  /*0f40*/  IADD3.X R5, PT, PT, R9, UR4, RZ, P0, !PT ;  /* 0x0000000409057c10 */ /* 0x000fe400087fe4ff */
[----:B------:R-:W-:-:S02]  /*0f50*/  I2FP.F32.U32 R23, R0 ;  /* 0x0000000000177245 */ /* 0x000fc40000201000 */
[----:B------:R1:W4:Y:S01]  /*0f60*/  LDG.E.U8 R0, desc[UR6][R8.64+0x1] ;  /* 0x0000010608007981 */ /* 0x000322000c1e1100 */
[----:B0-----:R-:W-:Y:S01]  /*0f70*/  FFMA R11, R11, UR16, R18 ;  /* 0x000000100b0b7c23 */ /* 0x001fe20008000012 */
[----:B------:R-:W-:Y:S01]  /*0f80*/  FFMA R19, R28, UR23, R29 ;  /* 0x000000171c137c23 */ /* 0x000fe2000800001d */
[----:B------:R-:W-:Y:S01]  /*0f90*/  I2FP.F32.U32 R12, R12 ;  /* 0x0000000c000c7245 */ /* 0x000fe20000201000 */
[----:B------:R-:W-:Y:S01]  /*0fa0*/  FFMA R23, R23, UR16, R22 ;  /* 0x0000001017177c23 */ /* 0x000fe20008000016 */
[----:B------:R-:W0:Y:S01]  /*0fb0*/  LDCU.128 UR20, c[0x3][0x50] ;  /* 0x00c00a00ff1477ac */ /* 0x000e220008000c00 */
[----:B------:R-:W4:Y:S01]  /*0fc0*/  LDG.E.U8 R22, desc[UR6][R4.64+0x1] ;  /* 0x0000010604167981 */ /* 0x000f22000c1e1100 */
[----:B-1----:R-:W-:-:S04]  /*0fd0*/  IADD3 R8, P0, PT, R4, UR8, RZ ;  /* 0x0000000804087c10 */ /* 0x002fc8000ff1e0ff */
[----:B------:R-:W-:Y:S01]  /*0fe0*/  IADD3.X R9, PT, PT, R5, UR4, RZ, P0, !PT ;  /* 0x0000000405097c10 */ /* 0x000fe200087fe4ff */
[----:B------:R-:W-:Y:S02]  /*0ff0*/  FFMA R19, R12, UR16, R19 ;  /* 0x000000100c137c23 */ /* 0x000fe40008000013 */
[----:B------:R-:W4:Y:S01]  /*1000*/  LDG.E.U8 R12, desc[UR6][R4.64+0x2] ;  /* 0x00000206040c7981 */ /* 0x000f22000c1e1100 */
[----:B--2---:R-:W-:-:S03]  /*1010*/  I2FP.F32.U32 R18, R24 ;  /* 0x0000001800127245 */ /* 0x004fc60000201000 */
[----:B------:R-:W2:Y:S02]  /*1020*/  LDG.E.U8 R24, desc[UR6][R4.64] ;  /* 0x0000000604187981 */ /* 0x000ea4000c1e1100 */
[----:B------:R-:W-:Y:S01]  /*1030*/  FFMA R23, R18, UR17, R23 ;  /* 0x0000001112177c23 */ /* 0x000fe20008000017 */
[----:B---3--:R-:W-:Y:S01]  /*1040*/  I2FP.F32.U32 R28, R25 ;  /* 0x00000019001c7245 */ /* 0x008fe20000201000 */
[----:B------:R-:W3:Y:S01]  /*1050*/  LDG.E.U8 R4, desc[UR6][R8.64+0x1] ;  /* 0x0000010608047981 */ /* 0x000ee2000c1e1100 */
[----:B------:R-:W-:Y:S02]  /*1060*/  IADD3 R18, P0, PT, R8, UR8, RZ ;  /* 0x0000000808127c10 */ /* 0x000fe4000ff1e0ff */
[----:B-----5:R-:W-:Y:S01]  /*1070*/  I2FP.F32.U32 R16, R16 ;  /* 0x0000001000107245 */ /* 0x020fe20000201000 */
[----:B------:R-:W-:Y:S01]  /*1080*/  FFMA R25, R28, UR17, R11 ;  /* 0x000000111c197c23 */ /* 0x000fe2000800000b */
[----:B------:R-:W5:Y:S04]  /*1090*/  LDG.E.U8 R5, desc[UR6][R8.64+0x2] ;  /* 0x0000020608057981 */ /* 0x000f68000c1e1100 */
[----:B------:R1:W3:Y:S01]  /*10a0*/  LDG.E.U8 R11, desc[UR6][R8.64] ;  /* 0x00000006080b7981 */ /* 0x0002e2000c1e1100 */
[----:B------:R-:W-:Y:S01]  /*10b0*/  FFMA R16, R16, UR17, R19 ;  /* 0x0000001110107c23 */ /* 0x000fe20008000013 */
[----:B------:R-:W-:-:S02]  /*10c0*/  I2FP.F32.U32 R28, R17 ;  /* 0x00000011001c7245 */ /* 0x000fc40000201000 */
[----:B------:R-:W-:Y:S01]  /*10d0*/  IADD3.X R19, PT, PT, R9, UR4, RZ, P0, !PT ;  /* 0x0000000409137c10 */ /* 0x000fe200087fe4ff */
[----:B------:R-:W5:Y:S02]  /*10e0*/  LDCU UR4, c[0x3][0x60] ;  /* 0x00c00c00ff0477ac */ /* 0x000f640008000800 */
[----:B------:R-:W-:Y:S02]  /*10f0*/  FFMA R29, R28, UR18, R23 ;  /* 0x000000121c1d7c23 */ /* 0x000fe40008000017 */
[----:B------:R-:W5:Y:S04]  /*1100*/  LDG.E.U8 R23, desc[UR6][R18.64+0x1] ;  /* 0x0000010612177981 */ /* 0x000f68000c1e1100 */
[----:B------:R-:W5:Y:S04]  /*1110*/  LDG.E.U8 R17, desc[UR6][R18.64] ;  /* 0x0000000612117981 */ /* 0x000f68000c1e1100 */
[----:B------:R-:W5:Y:S01]  /*1120*/  LDG.E.U8 R28, desc[UR6][R18.64+0x2] ;  /* 0x00000206121c7981 */ /* 0x000f62000c1e1100 */
[----:B----4-:R-:W-:-:S05]  /*1130*/  I2FP.F32.U32 R6, R6 ;  /* 0x0000000600067245 */ /* 0x010fca0000201000 */
[----:B------:R-:W-:Y:S01]  /*1140*/  FFMA R16, R6, UR18, R16 ;  /* 0x0000001206107c23 */ /* 0x000fe20008000010 */
[----:B------:R-:W-:Y:S02]  /*1150*/  I2FP.F32.U32 R6, R7 ;  /* 0x0000000700067245 */ /* 0x000fe40000201000 */
[----:B------:R-:W-:-:S03]  /*1160*/  I2FP.F32.U32 R10, R10 ;  /* 0x0000000a000a7245 */ /* 0x000fc60000201000 */
[----:B------:R-:W-:Y:S01]  /*1170*/  FFMA R25, R6, UR18, R25 ;  /* 0x0000001206197c23 */ /* 0x000fe20008000019 */
[----:B------:R-:W-:Y:S01]  /*1180*/  I2FP.F32.U32 R7, R26 ;  /* 0x0000001a00077245 */ /* 0x000fe20000201000 */
[----:B------:R-:W-:Y:S01]  /*1190*/  FFMA R10, R10, UR19, R29 ;  /* 0x000000130a0a7c23 */ /* 0x000fe2000800001d */
[----:B-1----:R-:W-:-:S03]  /*11a0*/  I2FP.F32.U32 R8, R27 ;  /* 0x0000001b00087245 */ /* 0x002fc60000201000 */
[----:B------:R-:W-:Y:S01]  /*11b0*/  FFMA R16, R7, UR19, R16 ;  /* 0x0000001307107c23 */ /* 0x000fe20008000010 */
[----:B------:R-:W-:-:S05]  /*11c0*/  I2FP.F32.U32 R13, R13 ;  /* 0x0000000d000d7245 */ /* 0x000fca0000201000 */
[----:B0-----:R-:W-:Y:S01]  /*11d0*/  FFMA R13, R13, UR20, R10 ;  /* 0x000000140d0d7c23 */ /* 0x001fe2000800000a */
[----:B------:R-:W-:Y:S02]  /*11e0*/  I2FP.F32.U32 R15, R15 ;  /* 0x0000000f000f7245 */ /* 0x000fe40000201000 */
[----:B------:R-:W-:Y:S01]  /*11f0*/  I2FP.F32.U32 R6, R21 ;  /* 0x0000001500067245 */ /* 0x000fe20000201000 */
[----:B------:R-:W-:Y:S01]  /*1200*/  FFMA R25, R8, UR19, R25 ;  /* 0x0000001308197c23 */ /* 0x000fe20008000019 */
[----:B------:R-:W-:-:S03]  /*1210*/  I2FP.F32.U32 R14, R14 ;  /* 0x0000000e000e7245 */ /* 0x000fc60000201000 */
[----:B------:R-:W-:Y:S01]  /*1220*/  FFMA R6, R6, UR21, R13 ;  /* 0x0000001506067c23 */ /* 0x000fe2000800000d */
[----:B------:R-:W-:Y:S01]  /*1230*/  FFMA R15, R15, UR20, R16 ;  /* 0x000000140f0f7c23 */ /* 0x000fe20008000010 */
[----:B------:R-:W-:Y:S01]  /*1240*/  FFMA R14, R14, UR20, R25 ;  /* 0x000000140e0e7c23 */ /* 0x000fe20008000019 */
[----:B------:R-:W-:-:S05]  /*1250*/  I2FP.F32.U32 R0, R0 ;  /* 0x0000000000007245 */ /* 0x000fca0000201000 */
[----:B------:R-:W-:Y:S01]  /*1260*/  FFMA R0, R0, UR21, R15 ;  /* 0x0000001500007c23 */ /* 0x000fe2000800000f */
[----:B------:R-:W-:-:S05]  /*1270*/  I2FP.F32.U32 R9, R22 ;  /* 0x0000001600097245 */ /* 0x000fca0000201000 */
[----:B------:R-:W-:Y:S01]  /*1280*/  FFMA R0, R9, UR22, R0 ;  /* 0x0000001609007c23 */ /* 0x000fe20008000000 */
[----:B------:R-:W-:Y:S01]  /*1290*/  I2FP.F32.U32 R12, R12 ;  /* 0x0000000c000c7245 */ /* 0x000fe20000201000 */
[----:B------:R-:W-:Y:S01]  /*12a0*/  IMAD R2, R3, UR5, R2 ;  /* 0x0000000503027c24 */ /* 0x000fe2000f8e0202 */
[----:B--2---:R-:W-:-:S05]  /*12b0*/  I2FP.F32.U32 R7, R24 ;  /* 0x0000001800077245 */ /* 0x004fca0000201000 */
[----:B------:R-:W-:Y:S01]  /*12c0*/  FFMA R6, R7, UR22, R6 ;  /* 0x0000001607067c23 */ /* 0x000fe20008000006 */
[----:B------:R-:W-:-:S05]  /*12d0*/  I2FP.F32.U32 R7, R20 ;  /* 0x0000001400077245 */ /* 0x000fca0000201000 */
[----:B------:R-:W-:Y:S01]  /*12e0*/  FFMA R7, R7, UR21, R14 ;  /* 0x0000001507077c23 */ /* 0x000fe2000800000e */
[----:B---3--:R-:W-:-:S03]  /*12f0*/  I2FP.F32.U32 R11, R11 ;  /* 0x0000000b000b7245 */ /* 0x008fc60000201000 */
[----:B------:R-:W-:Y:S02]  /*1300*/  FFMA R7, R12, UR22, R7 ;  /* 0x000000160c077c23 */ /* 0x000fe40008000007 */
[----:B------:R-:W-:Y:S01]  /*1310*/  FFMA R6, R11, UR23, R6 ;  /* 0x000000170b067c23 */ /* 0x000fe20008000006 */
[----:B------:R-:W-:Y:S02]  /*1320*/  I2FP.F32.U32 R11, R4 ;  /* 0x00000004000b7245 */ /* 0x000fe40000201000 */
[----:B-----5:R-:W-:Y:S02]  /*1330*/  I2FP.F32.U32 R4, R5 ;  /* 0x0000000500047245 */ /* 0x020fe40000201000 */
[----:B------:R-:W-:Y:S01]  /*1340*/  I2FP.F32.U32 R23, R23 ;  /* 0x0000001700177245 */ /* 0x000fe20000201000 */
[----:B------:R-:W-:Y:S01]  /*1350*/  FFMA R0, R11, UR23, R0 ;  /* 0x000000170b007c23 */ /* 0x000fe20008000000 */
[----:B------:R-:W-:Y:S01]  /*1360*/  I2FP.F32.U32 R17, R17 ;  /* 0x0000001100117245 */ /* 0x000fe20000201000 */
[----:B------:R-:W-:Y:S01]  /*1370*/  FFMA R4, R4, UR23, R7 ;  /* 0x0000001704047c23 */ /* 0x000fe20008000007 */
[----:B------:R-:W-:Y:S01]  /*1380*/  I2FP.F32.U32 R5, R28 ;  /* 0x0000001c00057245 */ /* 0x000fe20000201000 */
[----:B------:R-:W-:-:S02]  /*1390*/  FFMA R0, R23, UR4, R0 ;  /* 0x0000000417007c23 */ /* 0x000fc40008000000 */
[----:B------:R-:W-:Y:S02]  /*13a0*/  FFMA R6, R17, UR4, R6 ;  /* 0x0000000411067c23 */ /* 0x000fe40008000006 */
[----:B------:R-:W-:Y:S01]  /*13b0*/  FFMA R4, R5, UR4, R4 ;  /* 0x0000000405047c23 */ /* 0x000fe20008000004 */
[----:B------:R-:W-:Y:S01]  /*13c0*/  FMUL R7, R0, 0.00390625 ;  /* 0x3b80000000077820 */ /* 0x000fe20000400000 */
[----:B------:R-:W-:Y:S02]  /*13d0*/  FMUL R6, R6, 0.00390625 ;  /* 0x3b80000006067820 */ /* 0x000fe40000400000 */
[----:B------:R-:W-:Y:S01]  /*13e0*/  FMUL R4, R4, 0.00390625 ;  /* 0x3b80000004047820 */ /* 0x000fe20000400000 */
[----:B------:R-:W-:Y:S01]  /*13f0*/  IMAD R0, R2, UR8, RZ ;  /* 0x0000000802007c24 */ /* 0x000fe2000f8e02ff */
[----:B------:R-:W0:Y:S08]  /*1400*/  F2I.U32.TRUNC.NTZ R9, R6 ;  /* 0x0000000600097305 */ /* 0x000e30000020f000 */
[----:B------:R-:W1:Y:S01]  /*1410*/  F2I.U32.TRUNC.NTZ R7, R7 ;  /* 0x0000000700077305 */ /* 0x000e62000020f000 */
[----:B------:R-:W-:-:S07]  /*1420*/  IADD3 R2, P0, PT, R0, UR14, RZ ;  /* 0x0000000e00027c10 */ /* 0x000fce000ff1e0ff */
[----:B------:R-:W2:Y:S01]  /*1430*/  F2I.U32.TRUNC.NTZ R5, R4 ;  /* 0x0000000400057305 */ /* 0x000ea2000020f000 */
[----:B------:R-:W-:-:S05]  /*1440*/  LEA.HI.X.SX32 R3, R0, UR15, 0x1, P0 ;  /* 0x0000000f00037c11 */ /* 0x000fca00080f0eff */
[----:B0-----:R-:W-:Y:S04]  /*1450*/  STG.E.U8 desc[UR6][R2.64], R9 ;  /* 0x0000000902007986 */ /* 0x001fe8000c101106 */
[----:B-1----:R-:W-:Y:S04]  /*1460*/  STG.E.U8 desc[UR6][R2.64+0x1], R7 ;  /* 0x0000010702007986 */ /* 0x002fe8000c101106 */
[----:B--2---:R-:W-:Y:S01]  /*1470*/  STG.E.U8 desc[UR6][R2.64+0x2], R5 ;  /* 0x0000020502007986 */ /* 0x004fe2000c101106 */
[----:B------:R-:W-:Y:S05]  /*1480*/  EXIT ;  /* 0x000000000000794d */ /* 0x000fea0003800000 */
.L_x_0:
[----:B------:R-:W-:-:S00]  /*1490*/  BRA `(.L_x_0) ;  /* 0xfffffffc00fc7947 */ /* 0x000fc0000383ffff */
[----:B------:R-:W-:-:S00]  /*14a0*/  NOP ;  /* 0x0000000000007918 */ /* 0x000fc00000000000 */
        /* <DEDUP_REMOVED lines=13> */
.L_x_1:


//--------------------- .nv.shared.reserved.0     --------------------------
	.section	.nv.shared.reserved.0,"aw",@nobits
	.weak		__nv_reservedSMEM_offset_0_alias
	.size		__nv_reservedSMEM_offset_0_alias, 0, 64
	.other		__nv_reservedSMEM_offset_0_alias,@"STO_CUDA_RESERVED_SHARED STV_DEFAULT"
__nv_reservedSMEM_offset_0_alias:
	.zero		0
	.zero		64


//--------------------- .nv.constant0._Z18gaussianBlurKernelPhS_iii --------------------------
	.section	.nv.constant0._Z18gaussianBlurKernelPhS_iii,"a",@progbits
	.sectionflags	@""
	.align	4
.nv.constant0._Z18gaussianBlurKernelPhS_iii:
	.zero		924


//--------------------- SYMBOLS --------------------------

	.type		.nv.reservedSmem.offset0,@object
	.size		.nv.reservedSmem.offset0,0x4
